//
// Generated by NVIDIA NVVM Compiler
//
// Compiler Build ID: CL-36424714
// Cuda compilation tools, release 13.0, V13.0.88
// Based on NVVM 20.0.0
//

.version 9.0
.target sm_100
.address_size 64

	// .globl	_Z12primeTestingP6numberjj

.visible .entry _Z12primeTestingP6numberjj(
	.param .u64 .ptr .align 1 _Z12primeTestingP6numberjj_param_0,
	.param .u32 _Z12primeTestingP6numberjj_param_1,
	.param .u32 _Z12primeTestingP6numberjj_param_2
)
{
	.reg .pred 	%p<9>;
	.reg .b16 	%rs<2>;
	.reg .b32 	%r<17>;
	.reg .b64 	%rd<12>;

	ld.param.u64 	%rd8, [_Z12primeTestingP6numberjj_param_0];
	ld.param.u32 	%r8, [_Z12primeTestingP6numberjj_param_1];
	ld.param.u32 	%r9, [_Z12primeTestingP6numberjj_param_2];
	mov.u32 	%r1, %ctaid.x;
	setp.lt.u32 	%p1, %r8, 2;
	@%p1 bra 	$L__BB0_11;
	mov.u32 	%r2, %nctaid.x;
	add.s32 	%r11, %r8, 1;
	max.u32 	%r3, %r11, 3;
	cvta.to.global.u64 	%rd1, %rd8;
	mov.b32 	%r15, 2;
$L__BB0_2:
	setp.ge.u32 	%p2, %r1, %r9;
	@%p2 bra 	$L__BB0_10;
	cvt.u64.u32 	%rd2, %r15;
	mov.u32 	%r16, %r1;
$L__BB0_4:
	mul.wide.u32 	%rd9, %r16, 16;
	add.s64 	%rd3, %rd1, %rd9;
	ld.global.u64 	%rd4, [%rd3];
	and.b64  	%rd10, %rd4, -4294967296;
	setp.ne.s64 	%p3, %rd10, 0;
	@%p3 bra 	$L__BB0_6;
	cvt.u32.u64 	%r12, %rd2;
	cvt.u32.u64 	%r13, %rd4;
	rem.u32 	%r14, %r13, %r12;
	cvt.u64.u32 	%rd11, %r14;
	bra.uni 	$L__BB0_7;
$L__BB0_6:
	rem.u64 	%rd11, %rd4, %rd2;
$L__BB0_7:
	setp.ne.s64 	%p4, %rd11, 0;
	setp.eq.s64 	%p5, %rd4, %rd2;
	or.pred  	%p6, %p4, %p5;
	@%p6 bra 	$L__BB0_9;
	mov.b16 	%rs1, 0;
	st.global.u8 	[%rd3+8], %rs1;
$L__BB0_9:
	add.s32 	%r16, %r16, %r2;
	setp.lt.u32 	%p7, %r16, %r9;
	@%p7 bra 	$L__BB0_4;
$L__BB0_10:
	add.s32 	%r15, %r15, 1;
	setp.ne.s32 	%p8, %r15, %r3;
	@%p8 bra 	$L__BB0_2;
$L__BB0_11:
	ret;

}


// ===== COMPILED SASS (sm_100) =====

	.target	sm_100

	.elftype	@"ET_EXEC"


//--------------------- .note.nv.tkinfo           --------------------------
	.section	.note.nv.tkinfo,"",@"SHT_NOTE"
	.sectionflags	@"SHF_NOTE_NV_TKINFO"
	.tkinfo
        /*0018*/ 	.word	0x00000002
        /*0030*/ 	.string	""
        /*0030*/ 	.string	"ptxas"
        /*0030*/ 	.string	"Cuda compilation tools, release 13.0, V13.0.88"
        /*0030*/ 	.string	"Build cuda_13.0.r13.0/compiler.36424714_0"
        /*0030*/ 	.string	"-arch sm_100 -m 64 "



//--------------------- .note.nv.cuinfo           --------------------------
	.section	.note.nv.cuinfo,"",@"SHT_NOTE"
	.sectionflags	@"SHF_NOTE_NV_CUINFO"
        /*0018*/ 	.short	0x0002
        /*001a*/ 	.short	0x0064
        /*001c*/ 	.short	0x0082
	.zero		2


//--------------------- .nv.info                  --------------------------
	.section	.nv.info,"",@"SHT_CUDA_INFO"
	.align	4


	//----- nvinfo : EIATTR_REGCOUNT
	.align		4
        /*0000*/ 	.byte	0x04, 0x2f
        /*0002*/ 	.short	(.L_1 - .L_0)
	.align		4
.L_0:
        /*0004*/ 	.word	index@(_Z12primeTestingP6numberjj)
        /*0008*/ 	.word	0x00000018


	//----- nvinfo : EIATTR_FRAME_SIZE
	.align		4
.L_1:
        /*000c*/ 	.byte	0x04, 0x11
        /*000e*/ 	.short	(.L_3 - .L_2)
	.align		4
.L_2:
        /*0010*/ 	.word	index@($__internal_0_$__cuda_sm20_rem_u64)
        /*0014*/ 	.word	0x00000000


	//----- nvinfo : EIATTR_FRAME_SIZE
	.align		4
.L_3:
        /*0018*/ 	.byte	0x04, 0x11
        /*001a*/ 	.short	(.L_5 - .L_4)
	.align		4
.L_4:
        /*001c*/ 	.word	index@(_Z12primeTestingP6numberjj)
        /*0020*/ 	.word	0x00000000


	//----- nvinfo : EIATTR_MIN_STACK_SIZE
	.align		4
.L_5:
        /*0024*/ 	.byte	0x04, 0x12
        /*0026*/ 	.short	(.L_7 - .L_6)
	.align		4
.L_6:
        /*0028*/ 	.word	index@(_Z12primeTestingP6numberjj)
        /*002c*/ 	.word	0x00000000
.L_7:


//--------------------- .nv.compat                --------------------------
	.section	.nv.compat,"",@"SHT_CUDA_COMPAT_INFO"
	.align	4
        /*0000*/ 	.byte	0x02, 0x09, 0x00, 0x00, 0x02, 0x02, 0x01, 0x00, 0x02, 0x05, 0x05, 0x00, 0x03, 0x07, 0x01, 0x01
        /*0010*/ 	.byte	0x02, 0x03, 0x00, 0x00, 0x02, 0x06, 0x01, 0x00, 0x04, 0x0b, 0x08, 0x00, 0x09, 0x00, 0x00, 0x00
        /*0020*/ 	.byte	0x00, 0x00, 0x00, 0x00


//--------------------- .nv.info._Z12primeTestingP6numberjj --------------------------
	.section	.nv.info._Z12primeTestingP6numberjj,"",@"SHT_CUDA_INFO"
	.sectionflags	@""
	.align	4


	//----- nvinfo : EIATTR_CUDA_API_VERSION
	.align		4
        /*0000*/ 	.byte	0x04, 0x37
        /*0002*/ 	.short	(.L_9 - .L_8)
.L_8:
        /*0004*/ 	.word	0x00000082


	//----- nvinfo : EIATTR_KPARAM_INFO
	.align		4
.L_9:
        /*0008*/ 	.byte	0x04, 0x17
        /*000a*/ 	.short	(.L_11 - .L_10)
.L_10:
        /*000c*/ 	.word	0x00000000
        /*0010*/ 	.short	0x0002
        /*0012*/ 	.short	0x000c
        /*0014*/ 	.byte	0x00, 0xf0, 0x11, 0x00


	//----- nvinfo : EIATTR_KPARAM_INFO
	.align		4
.L_11:
        /*0018*/ 	.byte	0x04, 0x17
        /*001a*/ 	.short	(.L_13 - .L_12)
.L_12:
        /*001c*/ 	.word	0x00000000
        /*0020*/ 	.short	0x0001
        /*0022*/ 	.short	0x0008
        /*0024*/ 	.byte	0x00, 0xf0, 0x11, 0x00


	//----- nvinfo : EIATTR_KPARAM_INFO
	.align		4
.L_13:
        /*0028*/ 	.byte	0x04, 0x17
        /*002a*/ 	.short	(.L_15 - .L_14)
.L_14:
        /*002c*/ 	.word	0x00000000
        /*0030*/ 	.short	0x0000
        /*0032*/ 	.short	0x0000
        /*0034*/ 	.byte	0x00, 0xf5, 0x21, 0x00


	//----- nvinfo : EIATTR_SPARSE_MMA_MASK
	.align		4
.L_15:
        /*0038*/ 	.byte	0x03, 0x50
        /*003a*/ 	.short	0x0000


	//----- nvinfo : EIATTR_MAXREG_COUNT
	.align		4
        /*003c*/ 	.byte	0x03, 0x1b
        /*003e*/ 	.short	0x00ff


	//----- nvinfo : EIATTR_MERCURY_ISA_VERSION
	.align		4
        /*0040*/ 	.byte	0x03, 0x5f
        /*0042*/ 	.short	0x0101


	//----- nvinfo : EIATTR_VRC_CTA_INIT_COUNT
	.align		4
        /*0044*/ 	.byte	0x02, 0x4a
	.zero		1
	.zero		1


	//----- nvinfo : EIATTR_EXIT_INSTR_OFFSETS
	.align		4
        /*0048*/ 	.byte	0x04, 0x1c
        /*004a*/ 	.short	(.L_17 - .L_16)


	//   ....[0]....
.L_16:
        /*004c*/ 	.word	0x00000030


	//   ....[1]....
        /*0050*/ 	.word	0x00000360


	//----- nvinfo : EIATTR_CRS_STACK_SIZE
	.align		4
.L_17:
        /*0054*/ 	.byte	0x04, 0x1e
        /*0056*/ 	.short	(.L_19 - .L_18)
.L_18:
        /*0058*/ 	.word	0x00000000


	//----- nvinfo : EIATTR_CBANK_PARAM_SIZE
	.align		4
.L_19:
        /*005c*/ 	.byte	0x03, 0x19
        /*005e*/ 	.short	0x0010


	//----- nvinfo : EIATTR_PARAM_CBANK
	.align		4
        /*0060*/ 	.byte	0x04, 0x0a
        /*0062*/ 	.short	(.L_21 - .L_20)
	.align		4
.L_20:
        /*0064*/ 	.word	index@(.nv.constant0._Z12primeTestingP6numberjj)
        /*0068*/ 	.short	0x0380
        /*006a*/ 	.short	0x0010


	//----- nvinfo : EIATTR_SW_WAR
	.align		4
.L_21:
        /*006c*/ 	.byte	0x04, 0x36
        /*006e*/ 	.short	(.L_23 - .L_22)
.L_22:
        /*0070*/ 	.word	0x00000008
.L_23:


//--------------------- .nv.callgraph             --------------------------
	.section	.nv.callgraph,"",@"SHT_CUDA_CALLGRAPH"
	.align	4
	.sectionentsize	8
	.align		4
        /*0000*/ 	.word	0x00000000
	.align		4
        /*0004*/ 	.word	0xffffffff
	.align		4
        /*0008*/ 	.word	0x00000000
	.align		4
        /*000c*/ 	.word	0xfffffffe
	.align		4
        /*0010*/ 	.word	0x00000000
	.align		4
        /*0014*/ 	.word	0xfffffffd
	.align		4
        /*0018*/ 	.word	0x00000000
	.align		4
        /*001c*/ 	.word	0xfffffffc


//--------------------- .text._Z12primeTestingP6numberjj --------------------------
	.section	.text._Z12primeTestingP6numberjj,"ax",@progbits
	.align	128
        .global         _Z12primeTestingP6numberjj
        .type           _Z12primeTestingP6numberjj,@function
        .size           _Z12primeTestingP6numberjj,(.L_x_6 - _Z12primeTestingP6numberjj)
        .other          _Z12primeTestingP6numberjj,@"STO_CUDA_ENTRY STV_DEFAULT"
_Z12primeTestingP6numberjj:
.text._Z12primeTestingP6numberjj:
[----:B------:R-:W-:Y:S08]  /*0000*/  LDC R1, c[0x0][0x37c] ;  /* 0x0000df00ff017b82 */ /* 0x000ff00000000800 */
[----:B------:R-:W0:Y:S02]  /*0010*/  LDC R0, c[0x0][0x388] ;  /* 0x0000e200ff007b82 */ /* 0x000e240000000800 */
[----:B0-----:R-:W-:-:S13]  /*0020*/  ISETP.GE.U32.AND P0, PT, R0, 0x2, PT ;  /* 0x000000020000780c */ /* 0x001fda0003f06070 */
[----:B------:R-:W-:Y:S05]  /*0030*/  @!P0 EXIT ;  /* 0x000000000000894d */ /* 0x000fea0003800000 */
[----:B------:R-:W0:Y:S01]  /*0040*/  S2UR UR5, SR_CTAID.X ;  /* 0x00000000000579c3 */ /* 0x000e220000002500 */
[----:B------:R-:W-:Y:S01]  /*0050*/  IMAD.MOV.U32 R3, RZ, RZ, 0x1 ;  /* 0x00000001ff037424 */ /* 0x000fe200078e00ff */
[----:B------:R-:W1:Y:S04]  /*0060*/  LDCU UR6, c[0x0][0x370] ;  /* 0x00006e00ff0677ac */ /* 0x000e680008000800 */
[----:B------:R-:W-:Y:S01]  /*0070*/  VIADDMNMX.U32 R0, R0, R3, 0x3, !PT ;  /* 0x0000000300007446 */ /* 0x000fe20007800003 */
[----:B------:R-:W2:Y:S01]  /*0080*/  LDCU.64 UR8, c[0x0][0x358] ;  /* 0x00006b00ff0877ac */ /* 0x000ea20008000a00 */
[----:B------:R-:W-:-:S05]  /*0090*/  UMOV UR4, 0x2 ;  /* 0x0000000200047882 */ /* 0x000fca0000000000 */
.L_x_4:
[----:B------:R-:W0:Y:S02]  /*00a0*/  LDCU UR7, c[0x0][0x38c] ;  /* 0x00007180ff0777ac */ /* 0x000e240008000800 */
[----:B0-----:R-:W-:-:S09]  /*00b0*/  UISETP.GE.U32.AND UP0, UPT, UR5, UR7, UPT ;  /* 0x000000070500728c */ /* 0x001fd2000bf06070 */
[----:B----4-:R-:W-:Y:S05]  /*00c0*/  BRA.U UP0, `(.L_x_0) ;  /* 0x0000000100987547 */ /* 0x010fea000b800000 */
[----:B------:R-:W0:Y:S01]  /*00d0*/  LDC.64 R2, c[0x0][0x380] ;  /* 0x0000e000ff027b82 */ /* 0x000e220000000a00 */
[----:B------:R-:W-:Y:S01]  /*00e0*/  IMAD.U32 R9, RZ, RZ, UR5 ;  /* 0x00000005ff097e24 */ /* 0x000fe2000f8e00ff */
[----:B------:R-:W3:Y:S06]  /*00f0*/  LDCU UR7, c[0x0][0x38c] ;  /* 0x00007180ff0777ac */ /* 0x000eec0008000800 */
.L_x_3:
[----:B0---4-:R-:W-:-:S05]  /*0100*/  IMAD.WIDE.U32 R4, R9, 0x10, R2 ;  /* 0x0000001009047825 */ /* 0x011fca00078e0002 */
[----:B--2---:R-:W2:Y:S01]  /*0110*/  LDG.E.64 R6, desc[UR8][R4.64] ;  /* 0x0000000804067981 */ /* 0x004ea2000c1e1b00 */
[----:B-1----:R-:W-:-:S05]  /*0120*/  VIADD R9, R9, UR6 ;  /* 0x0000000609097c36 */ /* 0x002fca0008000000 */
[----:B---3--:R-:W-:Y:S02]  /*0130*/  ISETP.GE.U32.AND P2, PT, R9, UR7, PT ;  /* 0x0000000709007c0c */ /* 0x008fe4000bf46070 */
[----:B--2---:R-:W-:-:S13]  /*0140*/  ISETP.NE.U32.AND P0, PT, R7, RZ, PT ;  /* 0x000000ff0700720c */ /* 0x004fda0003f05070 */
[----:B------:R-:W-:Y:S05]  /*0150*/  @P0 BRA `(.L_x_1) ;  /* 0x0000000000500947 */ /* 0x000fea0003800000 */
[----:B------:R-:W0:Y:S01]  /*0160*/  I2F.U32.RP R8, UR4 ;  /* 0x0000000400087d06 */ /* 0x000e220008209000 */
[----:B------:R-:W-:-:S07]  /*0170*/  ISETP.NE.U32.AND P1, PT, RZ, UR4, PT ;  /* 0x00000004ff007c0c */ /* 0x000fce000bf25070 */
[----:B0-----:R-:W0:Y:S02]  /*0180*/  MUFU.RCP R8, R8 ;  /* 0x0000000800087308 */ /* 0x001e240000001000 */
[----:B0-----:R-:W-:-:S06]  /*0190*/  IADD3 R10, PT, PT, R8, 0xffffffe, RZ ;  /* 0x0ffffffe080a7810 */ /* 0x001fcc0007ffe0ff */
[----:B------:R0:W1:Y:S02]  /*01a0*/  F2I.FTZ.U32.TRUNC.NTZ R11, R10 ;  /* 0x0000000a000b7305 */ /* 0x000064000021f000 */
[----:B0-----:R-:W-:Y:S02]  /*01b0*/  IMAD.MOV.U32 R10, RZ, RZ, RZ ;  /* 0x000000ffff0a7224 */ /* 0x001fe400078e00ff */
[----:B-1----:R-:W-:-:S04]  /*01c0*/  IMAD.MOV R13, RZ, RZ, -R11 ;  /* 0x000000ffff0d7224 */ /* 0x002fc800078e0a0b */
[----:B------:R-:W-:-:S04]  /*01d0*/  IMAD R13, R13, UR4, RZ ;  /* 0x000000040d0d7c24 */ /* 0x000fc8000f8e02ff */
[----:B------:R-:W-:-:S06]  /*01e0*/  IMAD.HI.U32 R11, R11, R13, R10 ;  /* 0x0000000d0b0b7227 */ /* 0x000fcc00078e000a */
[----:B------:R-:W-:-:S04]  /*01f0*/  IMAD.HI.U32 R11, R11, R6, RZ ;  /* 0x000000060b0b7227 */ /* 0x000fc800078e00ff */
[----:B------:R-:W-:-:S04]  /*0200*/  IMAD.MOV R11, RZ, RZ, -R11 ;  /* 0x000000ffff0b7224 */ /* 0x000fc800078e0a0b */
[----:B------:R-:W-:-:S05]  /*0210*/  IMAD R11, R11, UR4, R6 ;  /* 0x000000040b0b7c24 */ /* 0x000fca000f8e0206 */
[----:B------:R-:W-:-:S13]  /*0220*/  ISETP.GE.U32.AND P0, PT, R11, UR4, PT ;  /* 0x000000040b007c0c */ /* 0x000fda000bf06070 */
[----:B------:R-:W-:-:S04]  /*0230*/  @P0 IADD3 R11, PT, PT, R11, -UR4, RZ ;  /* 0x800000040b0b0c10 */ /* 0x000fc8000fffe0ff */
[----:B------:R-:W-:-:S13]  /*0240*/  ISETP.GE.U32.AND P0, PT, R11, UR4, PT ;  /* 0x000000040b007c0c */ /* 0x000fda000bf06070 */
[----:B------:R-:W-:Y:S01]  /*0250*/  @P0 VIADD R11, R11, -UR4 ;  /* 0x800000040b0b0c36 */ /* 0x000fe20008000000 */
[----:B------:R-:W-:-:S04]  /*0260*/  @!P1 LOP3.LUT R11, RZ, UR4, RZ, 0x33, !PT ;  /* 0x00000004ff0b9c12 */ /* 0x000fc8000f8e33ff */
[----:B------:R-:W-:-:S04]  /*0270*/  ISETP.NE.U32.AND P0, PT, R11, RZ, PT ;  /* 0x000000ff0b00720c */ /* 0x000fc80003f05070 */
[----:B------:R-:W-:Y:S01]  /*0280*/  ISETP.NE.AND.EX P0, PT, RZ, RZ, PT, P0 ;  /* 0x000000ffff00720c */ /* 0x000fe20003f05300 */
[----:B------:R-:W-:-:S12]  /*0290*/  BRA `(.L_x_2) ;  /* 0x0000000000147947 */ /* 0x000fd80003800000 */
.L_x_1:
[----:B------:R-:W-:Y:S01]  /*02a0*/  IMAD.U32 R8, RZ, RZ, UR4 ;  /* 0x00000004ff087e24 */ /* 0x000fe2000f8e00ff */
[----:B------:R-:W-:-:S07]  /*02b0*/  MOV R10, 0x2d0 ;  /* 0x000002d0000a7802 */ /* 0x000fce0000000f00 */
[----:B------:R-:W-:Y:S05]  /*02c0*/  CALL.REL.NOINC `($__internal_0_$__cuda_sm20_rem_u64) ;  /* 0x0000000000287944 */ /* 0x000fea0003c00000 */
[----:B------:R-:W-:-:S04]  /*02d0*/  ISETP.NE.U32.AND P0, PT, R8, RZ, PT ;  /* 0x000000ff0800720c */ /* 0x000fc80003f05070 */
[----:B------:R-:W-:-:S13]  /*02e0*/  ISETP.NE.AND.EX P0, PT, R12, RZ, PT, P0 ;  /* 0x000000ff0c00720c */ /* 0x000fda0003f05300 */
.L_x_2:
[----:B------:R-:W-:-:S04]  /*02f0*/  ISETP.EQ.U32.AND P1, PT, R6, UR4, PT ;  /* 0x0000000406007c0c */ /* 0x000fc8000bf22070 */
[----:B------:R-:W-:-:S13]  /*0300*/  ISETP.EQ.OR.EX P0, PT, R7, RZ, P0, P1 ;  /* 0x000000ff0700720c */ /* 0x000fda0000702710 */
[----:B------:R4:W-:Y:S01]  /*0310*/  @!P0 STG.E.U8 desc[UR8][R4.64+0x8], RZ ;  /* 0x000008ff04008986 */ /* 0x0009e2000c101108 */
[----:B------:R-:W-:Y:S05]  /*0320*/  @!P2 BRA `(.L_x_3) ;  /* 0xfffffffc0074a947 */ /* 0x000fea000383ffff */
.L_x_0:
[----:B------:R-:W-:-:S06]  /*0330*/  UIADD3 UR4, UPT, UPT, UR4, 0x1, URZ ;  /* 0x0000000104047890 */ /* 0x000fcc000fffe0ff */
[----:B------:R-:W-:-:S13]  /*0340*/  ISETP.NE.AND P0, PT, R0, UR4, PT ;  /* 0x0000000400007c0c */ /* 0x000fda000bf05270 */
[----:B------:R-:W-:Y:S05]  /*0350*/  @P0 BRA `(.L_x_4) ;  /* 0xfffffffc00500947 */ /* 0x000fea000383ffff */
[----:B-12---:R-:W-:Y:S05]  /*0360*/  EXIT ;  /* 0x000000000000794d */ /* 0x006fea0003800000 */
        .weak           $__internal_0_$__cuda_sm20_rem_u64
        .type           $__internal_0_$__cuda_sm20_rem_u64,@function
        .size           $__internal_0_$__cuda_sm20_rem_u64,(.L_x_6 - $__internal_0_$__cuda_sm20_rem_u64)
$__internal_0_$__cuda_sm20_rem_u64:
[----:B------:R-:W-:Y:S02]  /*0370*/  HFMA2 R17, -RZ, RZ, 0, 0 ;  /* 0x00000000ff117431 */ /* 0x000fe400000001ff */
[----:B------:R-:W-:-:S04]  /*0380*/  IMAD.MOV.U32 R16, RZ, RZ, R8 ;  /* 0x000000ffff107224 */ /* 0x000fc800078e0008 */
[----:B------:R-:W0:Y:S08]  /*0390*/  I2F.U64.RP R11, R16 ;  /* 0x00000010000b7312 */ /* 0x000e300000309000 */
[----:B0-----:R-:W0:Y:S02]  /*03a0*/  MUFU.RCP R11, R11 ;  /* 0x0000000b000b7308 */ /* 0x001e240000001000 */
[----:B0-----:R-:W-:-:S06]  /*03b0*/  VIADD R12, R11, 0x1ffffffe ;  /* 0x1ffffffe0b0c7836 */ /* 0x001fcc0000000000 */
[----:B------:R-:W0:Y:S02]  /*03c0*/  F2I.U64.TRUNC R12, R12 ;  /* 0x0000000c000c7311 */ /* 0x000e24000020d800 */
[----:B0-----:R-:W-:-:S04]  /*03d0*/  IMAD.WIDE.U32 R14, R12, R8, RZ ;  /* 0x000000080c0e7225 */ /* 0x001fc800078e00ff */
[----:B------:R-:W-:Y:S01]  /*03e0*/  IMAD R15, R13, R8, R15 ;  /* 0x000000080d0f7224 */ /* 0x000fe200078e020f */
[----:B------:R-:W-:-:S05]  /*03f0*/  IADD3 R19, P0, PT, RZ, -R14, RZ ;  /* 0x8000000eff137210 */ /* 0x000fca0007f1e0ff */
[----:B------:R-:W-:-:S04]  /*0400*/  IMAD.HI.U32 R14, R12, R19, RZ ;  /* 0x000000130c0e7227 */ /* 0x000fc800078e00ff */
[----:B------:R-:W-:Y:S02]  /*0410*/  IMAD.X R21, RZ, RZ, ~R15, P0 ;  /* 0x000000ffff157224 */ /* 0x000fe400000e0e0f */
[----:B------:R-:W-:Y:S02]  /*0420*/  IMAD.MOV.U32 R15, RZ, RZ, R12 ;  /* 0x000000ffff0f7224 */ /* 0x000fe400078e000c */
[-C--:B------:R-:W-:Y:S02]  /*0430*/  IMAD R17, R13, R21.reuse, RZ ;  /* 0x000000150d117224 */ /* 0x080fe400078e02ff */
[----:B------:R-:W-:-:S04]  /*0440*/  IMAD.WIDE.U32 R14, P0, R12, R21, R14 ;  /* 0x000000150c0e7225 */ /* 0x000fc8000780000e */
[----:B------:R-:W-:-:S04]  /*0450*/  IMAD.HI.U32 R11, R13, R21, RZ ;  /* 0x000000150d0b7227 */ /* 0x000fc800078e00ff */
[----:B------:R-:W-:Y:S01]  /*0460*/  IMAD.HI.U32 R14, P1, R13, R19, R14 ;  /* 0x000000130d0e7227 */ /* 0x000fe2000782000e */
[----:B------:R-:W-:-:S04]  /*0470*/  IADD3.X R11, PT, PT, R11, R13, RZ, P0, !PT ;  /* 0x0000000d0b0b7210 */ /* 0x000fc800007fe4ff */
[----:B------:R-:W-:-:S04]  /*0480*/  IADD3 R15, P3, PT, R17, R14, RZ ;  /* 0x0000000e110f7210 */ /* 0x000fc80007f7e0ff */
[----:B------:R-:W-:Y:S01]  /*0490*/  IADD3.X R11, PT, PT, RZ, RZ, R11, P3, P1 ;  /* 0x000000ffff0b7210 */ /* 0x000fe20001fe240b */
[----:B------:R-:W-:-:S03]  /*04a0*/  IMAD.WIDE.U32 R12, R15, R8, RZ ;  /* 0x000000080f0c7225 */ /* 0x000fc600078e00ff */
[----:B------:R-:W-:Y:S01]  /*04b0*/  IADD3 R17, P0, PT, RZ, -R12, RZ ;  /* 0x8000000cff117210 */ /* 0x000fe20007f1e0ff */
[----:B------:R-:W-:Y:S01]  /*04c0*/  IMAD R12, R11, R8, R13 ;  /* 0x000000080b0c7224 */ /* 0x000fe200078e020d */
[----:B------:R-:W-:-:S03]  /*04d0*/  MOV R13, RZ ;  /* 0x000000ff000d7202 */ /* 0x000fc60000000f00 */
[----:B------:R-:W-:-:S04]  /*04e0*/  IMAD.HI.U32 R14, R15, R17, RZ ;  /* 0x000000110f0e7227 */ /* 0x000fc800078e00ff */
[----:B------:R-:W-:-:S04]  /*04f0*/  IMAD.X R12, RZ, RZ, ~R12, P0 ;  /* 0x000000ffff0c7224 */ /* 0x000fc800000e0e0c */
[----:B------:R-:W-:-:S04]  /*0500*/  IMAD.WIDE.U32 R14, P0, R15, R12, R14 ;  /* 0x0000000c0f0e7225 */ /* 0x000fc8000780000e */
[C---:B------:R-:W-:Y:S02]  /*0510*/  IMAD R16, R11.reuse, R12, RZ ;  /* 0x0000000c0b107224 */ /* 0x040fe400078e02ff */
[----:B------:R-:W-:-:S04]  /*0520*/  IMAD.HI.U32 R15, P1, R11, R17, R14 ;  /* 0x000000110b0f7227 */ /* 0x000fc8000782000e */
[----:B------:R-:W-:Y:S01]  /*0530*/  IMAD.HI.U32 R12, R11, R12, RZ ;  /* 0x0000000c0b0c7227 */ /* 0x000fe200078e00ff */
[----:B------:R-:W-:-:S03]  /*0540*/  IADD3 R15, P3, PT, R16, R15, RZ ;  /* 0x0000000f100f7210 */ /* 0x000fc60007f7e0ff */
[----:B------:R-:W-:Y:S02]  /*0550*/  IMAD.X R11, R12, 0x1, R11, P0 ;  /* 0x000000010c0b7824 */ /* 0x000fe400000e060b */
[----:B------:R-:W-:-:S03]  /*0560*/  IMAD.HI.U32 R12, R15, R6, RZ ;  /* 0x000000060f0c7227 */ /* 0x000fc600078e00ff */
[----:B------:R-:W-:Y:S01]  /*0570*/  IADD3.X R11, PT, PT, RZ, RZ, R11, P3, P1 ;  /* 0x000000ffff0b7210 */ /* 0x000fe20001fe240b */
[----:B------:R-:W-:-:S04]  /*0580*/  IMAD.WIDE.U32 R12, R15, R7, R12 ;  /* 0x000000070f0c7225 */ /* 0x000fc800078e000c */
[C---:B------:R-:W-:Y:S02]  /*0590*/  IMAD R14, R11.reuse, R7, RZ ;  /* 0x000000070b0e7224 */ /* 0x040fe400078e02ff */
[----:B------:R-:W-:-:S04]  /*05a0*/  IMAD.HI.U32 R13, P0, R11, R6, R12 ;  /* 0x000000060b0d7227 */ /* 0x000fc8000780000c */
[----:B------:R-:W-:Y:S01]  /*05b0*/  IMAD.HI.U32 R11, R11, R7, RZ ;  /* 0x000000070b0b7227 */ /* 0x000fe200078e00ff */
[----:B------:R-:W-:-:S03]  /*05c0*/  IADD3 R13, P1, PT, R14, R13, RZ ;  /* 0x0000000d0e0d7210 */ /* 0x000fc60007f3e0ff */
[----:B------:R-:W-:Y:S02]  /*05d0*/  IMAD.X R11, RZ, RZ, R11, P0 ;  /* 0x000000ffff0b7224 */ /* 0x000fe400000e060b */
[----:B------:R-:W-:-:S04]  /*05e0*/  IMAD.WIDE.U32 R12, R13, R8, RZ ;  /* 0x000000080d0c7225 */ /* 0x000fc800078e00ff */
[----:B------:R-:W-:Y:S01]  /*05f0*/  IMAD.X R11, RZ, RZ, R11, P1 ;  /* 0x000000ffff0b7224 */ /* 0x000fe200008e060b */
[----:B------:R-:W-:-:S03]  /*0600*/  IADD3 R17, P0, PT, -R12, R6, RZ ;  /* 0x000000060c117210 */ /* 0x000fc60007f1e1ff */
[----:B------:R-:W-:Y:S01]  /*0610*/  IMAD R11, R11, R8, R13 ;  /* 0x000000080b0b7224 */ /* 0x000fe200078e020d */
[----:B------:R-:W-:-:S04]  /*0620*/  IADD3 R13, P1, PT, -R8, R17, RZ ;  /* 0x00000011080d7210 */ /* 0x000fc80007f3e1ff */
[----:B------:R-:W-:Y:S02]  /*0630*/  IADD3.X R12, PT, PT, ~R11, R7, RZ, P0, !PT ;  /* 0x000000070b0c7210 */ /* 0x000fe400007fe5ff */
[----:B------:R-:W-:Y:S02]  /*0640*/  ISETP.GE.U32.AND P0, PT, R17, R8, PT ;  /* 0x000000081100720c */ /* 0x000fe40003f06070 */
[C---:B------:R-:W-:Y:S02]  /*0650*/  IADD3.X R15, PT, PT, R12.reuse, -0x1, RZ, P1, !PT ;  /* 0xffffffff0c0f7810 */ /* 0x040fe40000ffe4ff */
[----:B------:R-:W-:Y:S02]  /*0660*/  ISETP.GE.U32.AND.EX P0, PT, R12, RZ, PT, P0 ;  /* 0x000000ff0c00720c */ /* 0x000fe40003f06100 */
[----:B------:R-:W-:Y:S02]  /*0670*/  ISETP.NE.U32.AND P1, PT, R8, RZ, PT ;  /* 0x000000ff0800720c */ /* 0x000fe40003f25070 */
[----:B------:R-:W-:-:S02]  /*0680*/  SEL R13, R13, R17, P0 ;  /* 0x000000110d0d7207 */ /* 0x000fc40000000000 */
[----:B------:R-:W-:Y:S02]  /*0690*/  SEL R15, R15, R12, P0 ;  /* 0x0000000c0f0f7207 */ /* 0x000fe40000000000 */
[----:B------:R-:W-:Y:S02]  /*06a0*/  ISETP.GE.U32.AND P0, PT, R13, R8, PT ;  /* 0x000000080d00720c */ /* 0x000fe40003f06070 */
[-C--:B------:R-:W-:Y:S02]  /*06b0*/  IADD3 R11, P3, PT, -R8, R13.reuse, RZ ;  /* 0x0000000d080b7210 */ /* 0x080fe40007f7e1ff */
[C---:B------:R-:W-:Y:S02]  /*06c0*/  ISETP.GE.U32.AND.EX P0, PT, R15.reuse, RZ, PT, P0 ;  /* 0x000000ff0f00720c */ /* 0x040fe40003f06100 */
[----:B------:R-:W-:Y:S02]  /*06d0*/  IADD3.X R12, PT, PT, R15, -0x1, RZ, P3, !PT ;  /* 0xffffffff0f0c7810 */ /* 0x000fe40001ffe4ff */
[----:B------:R-:W-:Y:S01]  /*06e0*/  SEL R8, R11, R13, P0 ;  /* 0x0000000d0b087207 */ /* 0x000fe20000000000 */
[----:B------:R-:W-:Y:S01]  /*06f0*/  IMAD.MOV.U32 R11, RZ, RZ, 0x0 ;  /* 0x00000000ff0b7424 */ /* 0x000fe200078e00ff */
[----:B------:R-:W-:-:S02]  /*0700*/  ISETP.NE.AND.EX P1, PT, RZ, RZ, PT, P1 ;  /* 0x000000ffff00720c */ /* 0x000fc40003f25310 */
[----:B------:R-:W-:Y:S02]  /*0710*/  SEL R12, R12, R15, P0 ;  /* 0x0000000f0c0c7207 */ /* 0x000fe40000000000 */
[----:B------:R-:W-:Y:S02]  /*0720*/  SEL R8, R8, 0xffffffff, P1 ;  /* 0xffffffff08087807 */ /* 0x000fe40000800000 */
[----:B------:R-:W-:Y:S01]  /*0730*/  SEL R12, R12, 0xffffffff, P1 ;  /* 0xffffffff0c0c7807 */ /* 0x000fe20000800000 */
[----:B------:R-:W-:Y:S06]  /*0740*/  RET.REL.NODEC R10 `(_Z12primeTestingP6numberjj) ;  /* 0xfffffff80a2c7950 */ /* 0x000fec0003c3ffff */
.L_x_5:
[----:B------:R-:W-:-:S00]  /*0750*/  BRA `(.L_x_5) ;  /* 0xfffffffc00fc7947 */ /* 0x000fc0000383ffff */
[----:B------:R-:W-:-:S00]  /*0760*/  NOP ;  /* 0x0000000000007918 */ /* 0x000fc00000000000 */
        /* <DEDUP_REMOVED lines=9> */
.L_x_6:


//--------------------- .nv.shared.reserved.0     --------------------------
	.section	.nv.shared.reserved.0,"aw",@nobits
	.weak		__nv_reservedSMEM_offset_0_alias
	.size		__nv_reservedSMEM_offset_0_alias, 0, 64
	.other		__nv_reservedSMEM_offset_0_alias,@"STO_CUDA_RESERVED_SHARED STV_DEFAULT"
__nv_reservedSMEM_offset_0_alias:
	.zero		0
	.zero		64


//--------------------- .nv.constant0._Z12primeTestingP6numberjj --------------------------
	.section	.nv.constant0._Z12primeTestingP6numberjj,"a",@progbits
	.sectionflags	@""
	.align	4
.nv.constant0._Z12primeTestingP6numberjj:
	.zero		912


//--------------------- SYMBOLS --------------------------

	.type		.nv.reservedSmem.offset0,@object
	.size		.nv.reservedSmem.offset0,0x4
